//
// Generated by NVIDIA NVVM Compiler
//
// Compiler Build ID: CL-36424714
// Cuda compilation tools, release 13.0, V13.0.88
// Based on NVVM 20.0.0
//

.version 9.0
.target sm_100
.address_size 64

	// .globl	_Z16mnklMatmulKernelPfS_S_iii

.visible .entry _Z16mnklMatmulKernelPfS_S_iii(
	.param .u64 .ptr .align 1 _Z16mnklMatmulKernelPfS_S_iii_param_0,
	.param .u64 .ptr .align 1 _Z16mnklMatmulKernelPfS_S_iii_param_1,
	.param .u64 .ptr .align 1 _Z16mnklMatmulKernelPfS_S_iii_param_2,
	.param .u32 _Z16mnklMatmulKernelPfS_S_iii_param_3,
	.param .u32 _Z16mnklMatmulKernelPfS_S_iii_param_4,
	.param .u32 _Z16mnklMatmulKernelPfS_S_iii_param_5
)
{
	.reg .pred 	%p<13>;
	.reg .b32 	%r<41>;
	.reg .b32 	%f<68>;
	.reg .b64 	%rd<53>;

	ld.param.u64 	%rd7, [_Z16mnklMatmulKernelPfS_S_iii_param_0];
	ld.param.u64 	%rd8, [_Z16mnklMatmulKernelPfS_S_iii_param_1];
	ld.param.u64 	%rd6, [_Z16mnklMatmulKernelPfS_S_iii_param_2];
	ld.param.u32 	%r20, [_Z16mnklMatmulKernelPfS_S_iii_param_3];
	ld.param.u32 	%r18, [_Z16mnklMatmulKernelPfS_S_iii_param_4];
	ld.param.u32 	%r19, [_Z16mnklMatmulKernelPfS_S_iii_param_5];
	cvta.to.global.u64 	%rd1, %rd8;
	cvta.to.global.u64 	%rd2, %rd7;
	mov.u32 	%r21, %tid.y;
	mov.u32 	%r22, %ntid.y;
	mov.u32 	%r23, %ctaid.y;
	mad.lo.s32 	%r1, %r22, %r23, %r21;
	mov.u32 	%r24, %tid.x;
	mov.u32 	%r25, %ntid.x;
	mov.u32 	%r26, %ctaid.x;
	mad.lo.s32 	%r2, %r25, %r26, %r24;
	setp.ge.s32 	%p1, %r1, %r20;
	setp.ge.s32 	%p2, %r2, %r19;
	or.pred  	%p3, %p1, %p2;
	@%p3 bra 	$L__BB0_14;
	setp.lt.s32 	%p4, %r18, 1;
	mov.f32 	%f67, 0f00000000;
	@%p4 bra 	$L__BB0_13;
	mul.lo.s32 	%r3, %r18, %r1;
	and.b32  	%r4, %r18, 7;
	setp.lt.u32 	%p5, %r18, 8;
	mov.f32 	%f67, 0f00000000;
	mov.b32 	%r39, 0;
	@%p5 bra 	$L__BB0_5;
	and.b32  	%r39, %r18, 2147483640;
	neg.s32 	%r37, %r39;
	shl.b32 	%r7, %r19, 3;
	mul.wide.u32 	%rd9, %r3, 4;
	add.s64 	%rd10, %rd9, %rd2;
	add.s64 	%rd52, %rd10, 16;
	mov.f32 	%f67, 0f00000000;
	mul.wide.s32 	%rd13, %r19, 4;
	mov.u32 	%r36, %r2;
$L__BB0_4:
	.pragma "nounroll";
	ld.global.f32 	%f17, [%rd52+-16];
	mul.wide.s32 	%rd11, %r36, 4;
	add.s64 	%rd12, %rd1, %rd11;
	ld.global.f32 	%f18, [%rd12];
	fma.rn.f32 	%f19, %f17, %f18, %f67;
	ld.global.f32 	%f20, [%rd52+-12];
	add.s64 	%rd14, %rd12, %rd13;
	ld.global.f32 	%f21, [%rd14];
	fma.rn.f32 	%f22, %f20, %f21, %f19;
	ld.global.f32 	%f23, [%rd52+-8];
	add.s64 	%rd15, %rd14, %rd13;
	ld.global.f32 	%f24, [%rd15];
	fma.rn.f32 	%f25, %f23, %f24, %f22;
	ld.global.f32 	%f26, [%rd52+-4];
	add.s64 	%rd16, %rd15, %rd13;
	ld.global.f32 	%f27, [%rd16];
	fma.rn.f32 	%f28, %f26, %f27, %f25;
	ld.global.f32 	%f29, [%rd52];
	add.s64 	%rd17, %rd16, %rd13;
	ld.global.f32 	%f30, [%rd17];
	fma.rn.f32 	%f31, %f29, %f30, %f28;
	ld.global.f32 	%f32, [%rd52+4];
	add.s64 	%rd18, %rd17, %rd13;
	ld.global.f32 	%f33, [%rd18];
	fma.rn.f32 	%f34, %f32, %f33, %f31;
	ld.global.f32 	%f35, [%rd52+8];
	add.s64 	%rd19, %rd18, %rd13;
	ld.global.f32 	%f36, [%rd19];
	fma.rn.f32 	%f37, %f35, %f36, %f34;
	ld.global.f32 	%f38, [%rd52+12];
	add.s64 	%rd20, %rd19, %rd13;
	ld.global.f32 	%f39, [%rd20];
	fma.rn.f32 	%f67, %f38, %f39, %f37;
	add.s32 	%r37, %r37, 8;
	add.s32 	%r36, %r36, %r7;
	add.s64 	%rd52, %rd52, 32;
	setp.ne.s32 	%p6, %r37, 0;
	@%p6 bra 	$L__BB0_4;
$L__BB0_5:
	setp.eq.s32 	%p7, %r4, 0;
	@%p7 bra 	$L__BB0_13;
	and.b32  	%r13, %r18, 3;
	setp.lt.u32 	%p8, %r4, 4;
	@%p8 bra 	$L__BB0_8;
	add.s32 	%r28, %r39, %r3;
	mul.wide.u32 	%rd21, %r28, 4;
	add.s64 	%rd22, %rd2, %rd21;
	ld.global.f32 	%f41, [%rd22];
	mad.lo.s32 	%r29, %r39, %r19, %r2;
	mul.wide.s32 	%rd23, %r29, 4;
	add.s64 	%rd24, %rd1, %rd23;
	ld.global.f32 	%f42, [%rd24];
	fma.rn.f32 	%f43, %f41, %f42, %f67;
	cvt.u64.u32 	%rd25, %r3;
	cvt.u64.u32 	%rd26, %r39;
	add.s64 	%rd27, %rd26, %rd25;
	shl.b64 	%rd28, %rd27, 2;
	add.s64 	%rd29, %rd2, %rd28;
	ld.global.f32 	%f44, [%rd29+4];
	mul.wide.s32 	%rd30, %r19, 4;
	add.s64 	%rd31, %rd24, %rd30;
	ld.global.f32 	%f45, [%rd31];
	fma.rn.f32 	%f46, %f44, %f45, %f43;
	ld.global.f32 	%f47, [%rd29+8];
	add.s64 	%rd32, %rd31, %rd30;
	ld.global.f32 	%f48, [%rd32];
	fma.rn.f32 	%f49, %f47, %f48, %f46;
	ld.global.f32 	%f50, [%rd29+12];
	add.s64 	%rd33, %rd32, %rd30;
	ld.global.f32 	%f51, [%rd33];
	fma.rn.f32 	%f67, %f50, %f51, %f49;
	add.s32 	%r39, %r39, 4;
$L__BB0_8:
	setp.eq.s32 	%p9, %r13, 0;
	@%p9 bra 	$L__BB0_13;
	setp.eq.s32 	%p10, %r13, 1;
	@%p10 bra 	$L__BB0_11;
	add.s32 	%r30, %r39, %r3;
	mul.wide.u32 	%rd34, %r30, 4;
	add.s64 	%rd35, %rd2, %rd34;
	ld.global.f32 	%f53, [%rd35];
	mad.lo.s32 	%r31, %r39, %r19, %r2;
	mul.wide.s32 	%rd36, %r31, 4;
	add.s64 	%rd37, %rd1, %rd36;
	ld.global.f32 	%f54, [%rd37];
	fma.rn.f32 	%f55, %f53, %f54, %f67;
	cvt.u64.u32 	%rd38, %r3;
	cvt.u64.u32 	%rd39, %r39;
	add.s64 	%rd40, %rd39, %rd38;
	shl.b64 	%rd41, %rd40, 2;
	add.s64 	%rd42, %rd2, %rd41;
	ld.global.f32 	%f56, [%rd42+4];
	mul.wide.s32 	%rd43, %r19, 4;
	add.s64 	%rd44, %rd37, %rd43;
	ld.global.f32 	%f57, [%rd44];
	fma.rn.f32 	%f67, %f56, %f57, %f55;
	add.s32 	%r39, %r39, 2;
$L__BB0_11:
	and.b32  	%r32, %r18, 1;
	setp.eq.b32 	%p11, %r32, 1;
	not.pred 	%p12, %p11;
	@%p12 bra 	$L__BB0_13;
	add.s32 	%r33, %r39, %r3;
	mul.wide.u32 	%rd45, %r33, 4;
	add.s64 	%rd46, %rd2, %rd45;
	ld.global.f32 	%f58, [%rd46];
	mad.lo.s32 	%r34, %r39, %r19, %r2;
	mul.wide.s32 	%rd47, %r34, 4;
	add.s64 	%rd48, %rd1, %rd47;
	ld.global.f32 	%f59, [%rd48];
	fma.rn.f32 	%f67, %f58, %f59, %f67;
$L__BB0_13:
	mad.lo.s32 	%r35, %r19, %r1, %r2;
	cvta.to.global.u64 	%rd49, %rd6;
	mul.wide.s32 	%rd50, %r35, 4;
	add.s64 	%rd51, %rd49, %rd50;
	st.global.f32 	[%rd51], %f67;
$L__BB0_14:
	ret;

}


// ===== COMPILED SASS (sm_100) =====

	.target	sm_100

	.elftype	@"ET_EXEC"


//--------------------- .note.nv.tkinfo           --------------------------
	.section	.note.nv.tkinfo,"",@"SHT_NOTE"
	.sectionflags	@"SHF_NOTE_NV_TKINFO"
	.tkinfo
        /*0018*/ 	.word	0x00000002
        /*0030*/ 	.string	""
        /*0030*/ 	.string	"ptxas"
        /*0030*/ 	.string	"Cuda compilation tools, release 13.0, V13.0.88"
        /*0030*/ 	.string	"Build cuda_13.0.r13.0/compiler.36424714_0"
        /*0030*/ 	.string	"-arch sm_100 -m 64 "



//--------------------- .note.nv.cuinfo           --------------------------
	.section	.note.nv.cuinfo,"",@"SHT_NOTE"
	.sectionflags	@"SHF_NOTE_NV_CUINFO"
        /*0018*/ 	.short	0x0002
        /*001a*/ 	.short	0x0064
        /*001c*/ 	.short	0x0082
	.zero		2


//--------------------- .nv.info                  --------------------------
	.section	.nv.info,"",@"SHT_CUDA_INFO"
	.align	4


	//----- nvinfo : EIATTR_REGCOUNT
	.align		4
        /*0000*/ 	.byte	0x04, 0x2f
        /*0002*/ 	.short	(.L_1 - .L_0)
	.align		4
.L_0:
        /*0004*/ 	.word	index@(_Z16mnklMatmulKernelPfS_S_iii)
        /*0008*/ 	.word	0x00000020


	//----- nvinfo : EIATTR_FRAME_SIZE
	.align		4
.L_1:
        /*000c*/ 	.byte	0x04, 0x11
        /*000e*/ 	.short	(.L_3 - .L_2)
	.align		4
.L_2:
        /*0010*/ 	.word	index@(_Z16mnklMatmulKernelPfS_S_iii)
        /*0014*/ 	.word	0x00000000


	//----- nvinfo : EIATTR_MIN_STACK_SIZE
	.align		4
.L_3:
        /*0018*/ 	.byte	0x04, 0x12
        /*001a*/ 	.short	(.L_5 - .L_4)
	.align		4
.L_4:
        /*001c*/ 	.word	index@(_Z16mnklMatmulKernelPfS_S_iii)
        /*0020*/ 	.word	0x00000000
.L_5:


//--------------------- .nv.compat                --------------------------
	.section	.nv.compat,"",@"SHT_CUDA_COMPAT_INFO"
	.align	4
        /*0000*/ 	.byte	0x02, 0x09, 0x00, 0x00, 0x02, 0x02, 0x01, 0x00, 0x02, 0x05, 0x05, 0x00, 0x03, 0x07, 0x01, 0x01
        /*0010*/ 	.byte	0x02, 0x03, 0x00, 0x00, 0x02, 0x06, 0x01, 0x00, 0x04, 0x0b, 0x08, 0x00, 0x09, 0x00, 0x00, 0x00
        /*0020*/ 	.byte	0x00, 0x00, 0x00, 0x00


//--------------------- .nv.info._Z16mnklMatmulKernelPfS_S_iii --------------------------
	.section	.nv.info._Z16mnklMatmulKernelPfS_S_iii,"",@"SHT_CUDA_INFO"
	.sectionflags	@""
	.align	4


	//----- nvinfo : EIATTR_CUDA_API_VERSION
	.align		4
        /*0000*/ 	.byte	0x04, 0x37
        /*0002*/ 	.short	(.L_7 - .L_6)
.L_6:
        /*0004*/ 	.word	0x00000082


	//----- nvinfo : EIATTR_KPARAM_INFO
	.align		4
.L_7:
        /*0008*/ 	.byte	0x04, 0x17
        /*000a*/ 	.short	(.L_9 - .L_8)
.L_8:
        /*000c*/ 	.word	0x00000000
        /*0010*/ 	.short	0x0005
        /*0012*/ 	.short	0x0020
        /*0014*/ 	.byte	0x00, 0xf0, 0x11, 0x00


	//----- nvinfo : EIATTR_KPARAM_INFO
	.align		4
.L_9:
        /*0018*/ 	.byte	0x04, 0x17
        /*001a*/ 	.short	(.L_11 - .L_10)
.L_10:
        /*001c*/ 	.word	0x00000000
        /*0020*/ 	.short	0x0004
        /*0022*/ 	.short	0x001c
        /*0024*/ 	.byte	0x00, 0xf0, 0x11, 0x00


	//----- nvinfo : EIATTR_KPARAM_INFO
	.align		4
.L_11:
        /*0028*/ 	.byte	0x04, 0x17
        /*002a*/ 	.short	(.L_13 - .L_12)
.L_12:
        /*002c*/ 	.word	0x00000000
        /*0030*/ 	.short	0x0003
        /*0032*/ 	.short	0x0018
        /*0034*/ 	.byte	0x00, 0xf0, 0x11, 0x00


	//----- nvinfo : EIATTR_KPARAM_INFO
	.align		4
.L_13:
        /*0038*/ 	.byte	0x04, 0x17
        /*003a*/ 	.short	(.L_15 - .L_14)
.L_14:
        /*003c*/ 	.word	0x00000000
        /*0040*/ 	.short	0x0002
        /*0042*/ 	.short	0x0010
        /*0044*/ 	.byte	0x00, 0xf5, 0x21, 0x00


	//----- nvinfo : EIATTR_KPARAM_INFO
	.align		4
.L_15:
        /*0048*/ 	.byte	0x04, 0x17
        /*004a*/ 	.short	(.L_17 - .L_16)
.L_16:
        /*004c*/ 	.word	0x00000000
        /*0050*/ 	.short	0x0001
        /*0052*/ 	.short	0x0008
        /*0054*/ 	.byte	0x00, 0xf5, 0x21, 0x00


	//----- nvinfo : EIATTR_KPARAM_INFO
	.align		4
.L_17:
        /*0058*/ 	.byte	0x04, 0x17
        /*005a*/ 	.short	(.L_19 - .L_18)
.L_18:
        /*005c*/ 	.word	0x00000000
        /*0060*/ 	.short	0x0000
        /*0062*/ 	.short	0x0000
        /*0064*/ 	.byte	0x00, 0xf5, 0x21, 0x00


	//----- nvinfo : EIATTR_SPARSE_MMA_MASK
	.align		4
.L_19:
        /*0068*/ 	.byte	0x03, 0x50
        /*006a*/ 	.short	0x0000


	//----- nvinfo : EIATTR_MAXREG_COUNT
	.align		4
        /*006c*/ 	.byte	0x03, 0x1b
        /*006e*/ 	.short	0x00ff


	//----- nvinfo : EIATTR_MERCURY_ISA_VERSION
	.align		4
        /*0070*/ 	.byte	0x03, 0x5f
        /*0072*/ 	.short	0x0101


	//----- nvinfo : EIATTR_VRC_CTA_INIT_COUNT
	.align		4
        /*0074*/ 	.byte	0x02, 0x4a
	.zero		1
	.zero		1


	//----- nvinfo : EIATTR_EXIT_INSTR_OFFSETS
	.align		4
        /*0078*/ 	.byte	0x04, 0x1c
        /*007a*/ 	.short	(.L_21 - .L_20)


	//   ....[0]....
.L_20:
        /*007c*/ 	.word	0x000000d0


	//   ....[1]....
        /*0080*/ 	.word	0x000008f0


	//----- nvinfo : EIATTR_CBANK_PARAM_SIZE
	.align		4
.L_21:
        /*0084*/ 	.byte	0x03, 0x19
        /*0086*/ 	.short	0x0024


	//----- nvinfo : EIATTR_PARAM_CBANK
	.align		4
        /*0088*/ 	.byte	0x04, 0x0a
        /*008a*/ 	.short	(.L_23 - .L_22)
	.align		4
.L_22:
        /*008c*/ 	.word	index@(.nv.constant0._Z16mnklMatmulKernelPfS_S_iii)
        /*0090*/ 	.short	0x0380
        /*0092*/ 	.short	0x0024


	//----- nvinfo : EIATTR_SW_WAR
	.align		4
.L_23:
        /*0094*/ 	.byte	0x04, 0x36
        /*0096*/ 	.short	(.L_25 - .L_24)
.L_24:
        /*0098*/ 	.word	0x00000008
.L_25:


//--------------------- .nv.callgraph             --------------------------
	.section	.nv.callgraph,"",@"SHT_CUDA_CALLGRAPH"
	.align	4
	.sectionentsize	8
	.align		4
        /*0000*/ 	.word	0x00000000
	.align		4
        /*0004*/ 	.word	0xffffffff
	.align		4
        /*0008*/ 	.word	0x00000000
	.align		4
        /*000c*/ 	.word	0xfffffffe
	.align		4
        /*0010*/ 	.word	0x00000000
	.align		4
        /*0014*/ 	.word	0xfffffffd
	.align		4
        /*0018*/ 	.word	0x00000000
	.align		4
        /*001c*/ 	.word	0xfffffffc


//--------------------- .text._Z16mnklMatmulKernelPfS_S_iii --------------------------
	.section	.text._Z16mnklMatmulKernelPfS_S_iii,"ax",@progbits
	.align	128
        .global         _Z16mnklMatmulKernelPfS_S_iii
        .type           _Z16mnklMatmulKernelPfS_S_iii,@function
        .size           _Z16mnklMatmulKernelPfS_S_iii,(.L_x_5 - _Z16mnklMatmulKernelPfS_S_iii)
        .other          _Z16mnklMatmulKernelPfS_S_iii,@"STO_CUDA_ENTRY STV_DEFAULT"
_Z16mnklMatmulKernelPfS_S_iii:
.text._Z16mnklMatmulKernelPfS_S_iii:
[----:B------:R-:W-:Y:S01]  /*0000*/  LDC R1, c[0x0][0x37c] ;  /* 0x0000df00ff017b82 */ /* 0x000fe20000000800 */
[----:B------:R-:W0:Y:S01]  /*0010*/  S2R R0, SR_TID.X ;  /* 0x0000000000007919 */ /* 0x000e220000002100 */
[----:B------:R-:W1:Y:S06]  /*0020*/  LDCU UR4, c[0x0][0x364] ;  /* 0x00006c80ff0477ac */ /* 0x000e6c0008000800 */
[----:B------:R-:W2:Y:S01]  /*0030*/  LDC R17, c[0x0][0x3a0] ;  /* 0x0000e800ff117b82 */ /* 0x000ea20000000800 */
[----:B------:R-:W0:Y:S01]  /*0040*/  S2R R5, SR_CTAID.X ;  /* 0x0000000000057919 */ /* 0x000e220000002500 */
[----:B------:R-:W0:Y:S01]  /*0050*/  LDCU UR5, c[0x0][0x360] ;  /* 0x00006c00ff0577ac */ /* 0x000e220008000800 */
[----:B------:R-:W1:Y:S01]  /*0060*/  S2R R16, SR_TID.Y ;  /* 0x0000000000107919 */ /* 0x000e620000002200 */
[----:B------:R-:W3:Y:S01]  /*0070*/  LDCU UR6, c[0x0][0x398] ;  /* 0x00007300ff0677ac */ /* 0x000ee20008000800 */
[----:B------:R-:W1:Y:S01]  /*0080*/  S2R R3, SR_CTAID.Y ;  /* 0x0000000000037919 */ /* 0x000e620000002600 */
[----:B0-----:R-:W-:-:S05]  /*0090*/  IMAD R0, R5, UR5, R0 ;  /* 0x0000000505007c24 */ /* 0x001fca000f8e0200 */
[----:B--2---:R-:W-:Y:S01]  /*00a0*/  ISETP.GE.AND P0, PT, R0, R17, PT ;  /* 0x000000110000720c */ /* 0x004fe20003f06270 */
[----:B-1----:R-:W-:-:S05]  /*00b0*/  IMAD R16, R3, UR4, R16 ;  /* 0x0000000403107c24 */ /* 0x002fca000f8e0210 */
[----:B---3--:R-:W-:-:S13]  /*00c0*/  ISETP.GE.OR P0, PT, R16, UR6, P0 ;  /* 0x0000000610007c0c */ /* 0x008fda0008706670 */
[----:B------:R-:W-:Y:S05]  /*00d0*/  @P0 EXIT ;  /* 0x000000000000094d */ /* 0x000fea0003800000 */
[----:B------:R-:W0:Y:S01]  /*00e0*/  LDC R19, c[0x0][0x39c] ;  /* 0x0000e700ff137b82 */ /* 0x000e220000000800 */
[----:B------:R-:W1:Y:S01]  /*00f0*/  LDCU.64 UR4, c[0x0][0x358] ;  /* 0x00006b00ff0477ac */ /* 0x000e620008000a00 */
[----:B------:R-:W-:Y:S01]  /*0100*/  HFMA2 R24, -RZ, RZ, 0, 0 ;  /* 0x00000000ff187431 */ /* 0x000fe200000001ff */
[----:B0-----:R-:W-:-:S13]  /*0110*/  ISETP.GE.AND P0, PT, R19, 0x1, PT ;  /* 0x000000011300780c */ /* 0x001fda0003f06270 */
[----:B-1----:R-:W-:Y:S05]  /*0120*/  @!P0 BRA `(.L_x_0) ;  /* 0x0000000400e08947 */ /* 0x002fea0003800000 */
[C---:B------:R-:W-:Y:S01]  /*0130*/  ISETP.GE.U32.AND P1, PT, R19.reuse, 0x8, PT ;  /* 0x000000081300780c */ /* 0x040fe20003f26070 */
[----:B------:R-:W-:Y:S01]  /*0140*/  IMAD R20, R16, R19, RZ ;  /* 0x0000001310147224 */ /* 0x000fe200078e02ff */
[----:B------:R-:W-:Y:S02]  /*0150*/  LOP3.LUT R27, R19, 0x7, RZ, 0xc0, !PT ;  /* 0x00000007131b7812 */ /* 0x000fe400078ec0ff */
[----:B------:R-:W-:Y:S02]  /*0160*/  MOV R24, RZ ;  /* 0x000000ff00187202 */ /* 0x000fe40000000f00 */
[----:B------:R-:W-:Y:S02]  /*0170*/  ISETP.NE.AND P0, PT, R27, RZ, PT ;  /* 0x000000ff1b00720c */ /* 0x000fe40003f05270 */
[----:B------:R-:W-:-:S05]  /*0180*/  MOV R21, RZ ;  /* 0x000000ff00157202 */ /* 0x000fca0000000f00 */
[----:B------:R-:W-:Y:S06]  /*0190*/  @!P1 BRA `(.L_x_1) ;  /* 0x0000000000c49947 */ /* 0x000fec0003800000 */
[----:B------:R-:W0:Y:S01]  /*01a0*/  LDC.64 R2, c[0x0][0x380] ;  /* 0x0000e000ff027b82 */ /* 0x000e220000000a00 */
[----:B------:R-:W-:Y:S02]  /*01b0*/  LOP3.LUT R21, R19, 0x7ffffff8, RZ, 0xc0, !PT ;  /* 0x7ffffff813157812 */ /* 0x000fe400078ec0ff */
[----:B------:R-:W-:Y:S02]  /*01c0*/  MOV R24, RZ ;  /* 0x000000ff00187202 */ /* 0x000fe40000000f00 */
[----:B------:R-:W-:Y:S02]  /*01d0*/  MOV R18, R0 ;  /* 0x0000000000127202 */ /* 0x000fe40000000f00 */
[----:B------:R-:W-:Y:S01]  /*01e0*/  IADD3 R22, PT, PT, -R21, RZ, RZ ;  /* 0x000000ff15167210 */ /* 0x000fe20007ffe1ff */
[----:B0-----:R-:W-:-:S03]  /*01f0*/  IMAD.WIDE.U32 R2, R20, 0x4, R2 ;  /* 0x0000000414027825 */ /* 0x001fc600078e0002 */
[----:B------:R-:W-:-:S04]  /*0200*/  IADD3 R4, P1, PT, R2, 0x10, RZ ;  /* 0x0000001002047810 */ /* 0x000fc80007f3e0ff */
[----:B------:R-:W-:-:S09]  /*0210*/  IADD3.X R5, PT, PT, RZ, R3, RZ, P1, !PT ;  /* 0x00000003ff057210 */ /* 0x000fd20000ffe4ff */
.L_x_2:
[----:B------:R-:W0:Y:S01]  /*0220*/  LDC.64 R14, c[0x0][0x388] ;  /* 0x0000e200ff0e7b82 */ /* 0x000e220000000a00 */
[----:B------:R-:W-:Y:S02]  /*0230*/  MOV R2, R4 ;  /* 0x0000000400027202 */ /* 0x000fe40000000f00 */
[----:B------:R-:W-:-:S05]  /*0240*/  MOV R3, R5 ;  /* 0x0000000500037202 */ /* 0x000fca0000000f00 */
[----:B------:R-:W2:Y:S04]  /*0250*/  LDG.E R25, desc[UR4][R2.64+-0x10] ;  /* 0xfffff00402197981 */ /* 0x000ea8000c1e1900 */
[----:B------:R-:W3:Y:S04]  /*0260*/  LDG.E R23, desc[UR4][R2.64+-0xc] ;  /* 0xfffff40402177981 */ /* 0x000ee8000c1e1900 */
[----:B------:R-:W4:Y:S04]  /*0270*/  LDG.E R29, desc[UR4][R2.64+-0x8] ;  /* 0xfffff804021d7981 */ /* 0x000f28000c1e1900 */
[----:B------:R-:W5:Y:S01]  /*0280*/  LDG.E R28, desc[UR4][R2.64+-0x4] ;  /* 0xfffffc04021c7981 */ /* 0x000f62000c1e1900 */
[----:B0-----:R-:W-:-:S05]  /*0290*/  IMAD.WIDE R14, R18, 0x4, R14 ;  /* 0x00000004120e7825 */ /* 0x001fca00078e020e */
[----:B------:R0:W2:Y:S01]  /*02a0*/  LDG.E R26, desc[UR4][R14.64] ;  /* 0x000000040e1a7981 */ /* 0x0000a2000c1e1900 */
[----:B------:R-:W-:-:S04]  /*02b0*/  IMAD.WIDE R12, R17, 0x4, R14 ;  /* 0x00000004110c7825 */ /* 0x000fc800078e020e */
[C---:B------:R-:W-:Y:S02]  /*02c0*/  IMAD.WIDE R4, R17.reuse, 0x4, R12 ;  /* 0x0000000411047825 */ /* 0x040fe400078e020c */
[----:B------:R-:W3:Y:S02]  /*02d0*/  LDG.E R12, desc[UR4][R12.64] ;  /* 0x000000040c0c7981 */ /* 0x000ee4000c1e1900 */
[C---:B------:R-:W-:Y:S02]  /*02e0*/  IMAD.WIDE R8, R17.reuse, 0x4, R4 ;  /* 0x0000000411087825 */ /* 0x040fe400078e0204 */
[----:B------:R-:W4:Y:S02]  /*02f0*/  LDG.E R4, desc[UR4][R4.64] ;  /* 0x0000000404047981 */ /* 0x000f24000c1e1900 */
[C---:B------:R-:W-:Y:S02]  /*0300*/  IMAD.WIDE R6, R17.reuse, 0x4, R8 ;  /* 0x0000000411067825 */ /* 0x040fe400078e0208 */
[----:B------:R-:W5:Y:S02]  /*0310*/  LDG.E R8, desc[UR4][R8.64] ;  /* 0x0000000408087981 */ /* 0x000f64000c1e1900 */
[----:B------:R-:W-:-:S02]  /*0320*/  IMAD.WIDE R10, R17, 0x4, R6 ;  /* 0x00000004110a7825 */ /* 0x000fc400078e0206 */
[----:B------:R-:W5:Y:S04]  /*0330*/  LDG.E R5, desc[UR4][R2.64] ;  /* 0x0000000402057981 */ /* 0x000f68000c1e1900 */
[----:B------:R-:W5:Y:S01]  /*0340*/  LDG.E R6, desc[UR4][R6.64] ;  /* 0x0000000406067981 */ /* 0x000f62000c1e1900 */
[----:B0-----:R-:W-:-:S03]  /*0350*/  IMAD.WIDE R14, R17, 0x4, R10 ;  /* 0x00000004110e7825 */ /* 0x001fc600078e020a */
[----:B------:R-:W5:Y:S04]  /*0360*/  LDG.E R10, desc[UR4][R10.64] ;  /* 0x000000040a0a7981 */ /* 0x000f68000c1e1900 */
[----:B------:R-:W5:Y:S04]  /*0370*/  LDG.E R13, desc[UR4][R14.64] ;  /* 0x000000040e0d7981 */ /* 0x000f68000c1e1900 */
[----:B------:R-:W5:Y:S04]  /*0380*/  LDG.E R7, desc[UR4][R2.64+0x4] ;  /* 0x0000040402077981 */ /* 0x000f68000c1e1900 */
[----:B------:R-:W5:Y:S01]  /*0390*/  LDG.E R9, desc[UR4][R2.64+0xc] ;  /* 0x00000c0402097981 */ /* 0x000f62000c1e1900 */
[----:B--2---:R-:W-:Y:S01]  /*03a0*/  FFMA R26, R25, R26, R24 ;  /* 0x0000001a191a7223 */ /* 0x004fe20000000018 */
[----:B------:R-:W-:-:S02]  /*03b0*/  IMAD.WIDE R24, R17, 0x4, R14 ;  /* 0x0000000411187825 */ /* 0x000fc400078e020e */
[----:B------:R-:W2:Y:S04]  /*03c0*/  LDG.E R14, desc[UR4][R2.64+0x8] ;  /* 0x00000804020e7981 */ /* 0x000ea8000c1e1900 */
[----:B------:R-:W2:Y:S01]  /*03d0*/  LDG.E R24, desc[UR4][R24.64] ;  /* 0x0000000418187981 */ /* 0x000ea2000c1e1900 */
[----:B---3--:R-:W-:Y:S01]  /*03e0*/  FFMA R12, R23, R12, R26 ;  /* 0x0000000c170c7223 */ /* 0x008fe2000000001a */
[----:B------:R-:W-:-:S03]  /*03f0*/  IADD3 R22, PT, PT, R22, 0x8, RZ ;  /* 0x0000000816167810 */ /* 0x000fc60007ffe0ff */
[----:B----4-:R-:W-:Y:S01]  /*0400*/  FFMA R29, R29, R4, R12 ;  /* 0x000000041d1d7223 */ /* 0x010fe2000000000c */
[----:B------:R-:W-:-:S03]  /*0410*/  ISETP.NE.AND P1, PT, R22, RZ, PT ;  /* 0x000000ff1600720c */ /* 0x000fc60003f25270 */
[----:B-----5:R-:W-:Y:S01]  /*0420*/  FFMA R8, R28, R8, R29 ;  /* 0x000000081c087223 */ /* 0x020fe2000000001d */
[----:B------:R-:W-:-:S03]  /*0430*/  IADD3 R4, P2, PT, R2, 0x20, RZ ;  /* 0x0000002002047810 */ /* 0x000fc60007f5e0ff */
[----:B------:R-:W-:Y:S01]  /*0440*/  FFMA R6, R5, R6, R8 ;  /* 0x0000000605067223 */ /* 0x000fe20000000008 */
[----:B------:R-:W-:Y:S02]  /*0450*/  IADD3.X R5, PT, PT, RZ, R3, RZ, P2, !PT ;  /* 0x00000003ff057210 */ /* 0x000fe400017fe4ff */
[----:B------:R-:W-:Y:S01]  /*0460*/  LEA R18, R17, R18, 0x3 ;  /* 0x0000001211127211 */ /* 0x000fe200078e18ff */
[----:B------:R-:W-:-:S04]  /*0470*/  FFMA R7, R7, R10, R6 ;  /* 0x0000000a07077223 */ /* 0x000fc80000000006 */
[----:B--2---:R-:W-:-:S04]  /*0480*/  FFMA R14, R14, R13, R7 ;  /* 0x0000000d0e0e7223 */ /* 0x004fc80000000007 */
[----:B------:R-:W-:Y:S01]  /*0490*/  FFMA R24, R9, R24, R14 ;  /* 0x0000001809187223 */ /* 0x000fe2000000000e */
[----:B------:R-:W-:Y:S06]  /*04a0*/  @P1 BRA `(.L_x_2) ;  /* 0xfffffffc005c1947 */ /* 0x000fec000383ffff */
.L_x_1:
[----:B------:R-:W-:Y:S05]  /*04b0*/  @!P0 BRA `(.L_x_0) ;  /* 0x0000000000fc8947 */ /* 0x000fea0003800000 */
[----:B------:R-:W-:Y:S02]  /*04c0*/  ISETP.GE.U32.AND P1, PT, R27, 0x4, PT ;  /* 0x000000041b00780c */ /* 0x000fe40003f26070 */
[----:B------:R-:W-:-:S04]  /*04d0*/  LOP3.LUT R14, R19, 0x3, RZ, 0xc0, !PT ;  /* 0x00000003130e7812 */ /* 0x000fc800078ec0ff */
[----:B------:R-:W-:-:S07]  /*04e0*/  ISETP.NE.AND P0, PT, R14, RZ, PT ;  /* 0x000000ff0e00720c */ /* 0x000fce0003f05270 */
[----:B------:R-:W-:Y:S06]  /*04f0*/  @!P1 BRA `(.L_x_3) ;  /* 0x00000000006c9947 */ /* 0x000fec0003800000 */
[----:B------:R-:W0:Y:S01]  /*0500*/  LDC.64 R4, c[0x0][0x388] ;  /* 0x0000e200ff047b82 */ /* 0x000e220000000a00 */
[----:B------:R-:W1:Y:S01]  /*0510*/  LDCU.64 UR6, c[0x0][0x380] ;  /* 0x00007000ff0677ac */ /* 0x000e620008000a00 */
[----:B------:R-:W-:Y:S01]  /*0520*/  IMAD R7, R21, R17, R0 ;  /* 0x0000001115077224 */ /* 0x000fe200078e0200 */
[CC--:B------:R-:W-:Y:S02]  /*0530*/  IADD3 R3, PT, PT, R20.reuse, R21.reuse, RZ ;  /* 0x0000001514037210 */ /* 0x0c0fe40007ffe0ff */
[----:B------:R-:W-:-:S03]  /*0540*/  IADD3 R8, P1, PT, R20, R21, RZ ;  /* 0x0000001514087210 */ /* 0x000fc60007f3e0ff */
[----:B------:R-:W2:Y:S01]  /*0550*/  LDC.64 R12, c[0x0][0x380] ;  /* 0x0000e000ff0c7b82 */ /* 0x000ea20000000a00 */
[----:B0-----:R-:W-:-:S04]  /*0560*/  IMAD.WIDE R4, R7, 0x4, R4 ;  /* 0x0000000407047825 */ /* 0x001fc800078e0204 */
[----:B------:R-:W-:Y:S02]  /*0570*/  IMAD.WIDE R6, R17, 0x4, R4 ;  /* 0x0000000411067825 */ /* 0x000fe400078e0204 */
[----:B------:R-:W3:Y:S02]  /*0580*/  LDG.E R4, desc[UR4][R4.64] ;  /* 0x0000000404047981 */ /* 0x000ee4000c1e1900 */
[----:B--2---:R-:W-:Y:S01]  /*0590*/  IMAD.WIDE.U32 R12, R3, 0x4, R12 ;  /* 0x00000004030c7825 */ /* 0x004fe200078e000c */
[----:B------:R-:W-:Y:S02]  /*05a0*/  IADD3.X R3, PT, PT, RZ, RZ, RZ, P1, !PT ;  /* 0x000000ffff037210 */ /* 0x000fe40000ffe4ff */
[----:B-1----:R-:W-:-:S03]  /*05b0*/  LEA R2, P1, R8, UR6, 0x2 ;  /* 0x0000000608027c11 */ /* 0x002fc6000f8210ff */
[----:B------:R-:W3:Y:S01]  /*05c0*/  LDG.E R13, desc[UR4][R12.64] ;  /* 0x000000040c0d7981 */ /* 0x000ee2000c1e1900 */
[----:B------:R-:W-:Y:S01]  /*05d0*/  LEA.HI.X R3, R8, UR7, R3, 0x2, P1 ;  /* 0x0000000708037c11 */ /* 0x000fe200088f1403 */
[C---:B------:R-:W-:Y:S02]  /*05e0*/  IMAD.WIDE R8, R17.reuse, 0x4, R6 ;  /* 0x0000000411087825 */ /* 0x040fe400078e0206 */
[----:B------:R-:W2:Y:S04]  /*05f0*/  LDG.E R6, desc[UR4][R6.64] ;  /* 0x0000000406067981 */ /* 0x000ea8000c1e1900 */
[----:B------:R-:W2:Y:S01]  /*0600*/  LDG.E R15, desc[UR4][R2.64+0x4] ;  /* 0x00000404020f7981 */ /* 0x000ea2000c1e1900 */
[----:B------:R-:W-:-:S03]  /*0610*/  IMAD.WIDE R10, R17, 0x4, R8 ;  /* 0x00000004110a7825 */ /* 0x000fc600078e0208 */
[----:B------:R-:W4:Y:S04]  /*0620*/  LDG.E R22, desc[UR4][R8.64] ;  /* 0x0000000408167981 */ /* 0x000f28000c1e1900 */
[----:B------:R-:W4:Y:S04]  /*0630*/  LDG.E R18, desc[UR4][R2.64+0x8] ;  /* 0x0000080402127981 */ /* 0x000f28000c1e1900 */
[----:B------:R-:W5:Y:S04]  /*0640*/  LDG.E R26, desc[UR4][R2.64+0xc] ;  /* 0x00000c04021a7981 */ /* 0x000f68000c1e1900 */
[----:B------:R-:W5:Y:S01]  /*0650*/  LDG.E R10, desc[UR4][R10.64] ;  /* 0x000000040a0a7981 */ /* 0x000f62000c1e1900 */
[----:B------:R-:W-:Y:S01]  /*0660*/  IADD3 R21, PT, PT, R21, 0x4, RZ ;  /* 0x0000000415157810 */ /* 0x000fe20007ffe0ff */
[----:B---3--:R-:W-:-:S04]  /*0670*/  FFMA R24, R13, R4, R24 ;  /* 0x000000040d187223 */ /* 0x008fc80000000018 */
[----:B--2---:R-:W-:-:S04]  /*0680*/  FFMA R15, R15, R6, R24 ;  /* 0x000000060f0f7223 */ /* 0x004fc80000000018 */
[----:B----4-:R-:W-:-:S04]  /*0690*/  FFMA R15, R18, R22, R15 ;  /* 0x00000016120f7223 */ /* 0x010fc8000000000f */
[----:B-----5:R-:W-:-:S07]  /*06a0*/  FFMA R24, R26, R10, R15 ;  /* 0x0000000a1a187223 */ /* 0x020fce000000000f */
.L_x_3:
[----:B------:R-:W-:Y:S05]  /*06b0*/  @!P0 BRA `(.L_x_0) ;  /* 0x00000000007c8947 */ /* 0x000fea0003800000 */
[----:B------:R-:W-:Y:S01]  /*06c0*/  ISETP.NE.AND P1, PT, R14, 0x1, PT ;  /* 0x000000010e00780c */ /* 0x000fe20003f25270 */
[----:B------:R-:W0:Y:S01]  /*06d0*/  LDC.64 R10, c[0x0][0x380] ;  /* 0x0000e000ff0a7b82 */ /* 0x000e220000000a00 */
[----:B------:R-:W-:-:S04]  /*06e0*/  LOP3.LUT R19, R19, 0x1, RZ, 0xc0, !PT ;  /* 0x0000000113137812 */ /* 0x000fc800078ec0ff */
[----:B------:R-:W-:-:S03]  /*06f0*/  ISETP.NE.U32.AND P0, PT, R19, 0x1, PT ;  /* 0x000000011300780c */ /* 0x000fc60003f05070 */
[----:B------:R-:W1:Y:S04]  /*0700*/  LDC.64 R8, c[0x0][0x388] ;  /* 0x0000e200ff087b82 */ /* 0x000e680000000a00 */
[CC--:B------:R-:W-:Y:S02]  /*0710*/  @P1 IADD3 R13, PT, PT, R20.reuse, R21.reuse, RZ ;  /* 0x00000015140d1210 */ /* 0x0c0fe40007ffe0ff */
[----:B------:R-:W-:Y:S02]  /*0720*/  @P1 IADD3 R12, P2, PT, R20, R21, RZ ;  /* 0x00000015140c1210 */ /* 0x000fe40007f5e0ff */
[----:B------:R-:W2:Y:S02]  /*0730*/  @P1 LDC.64 R2, c[0x0][0x380] ;  /* 0x0000e000ff021b82 */ /* 0x000ea40000000a00 */
[----:B------:R-:W-:-:S06]  /*0740*/  @P1 IADD3.X R14, PT, PT, RZ, RZ, RZ, P2, !PT ;  /* 0x000000ffff0e1210 */ /* 0x000fcc00017fe4ff */
[----:B------:R-:W3:Y:S01]  /*0750*/  LDC.64 R4, c[0x0][0x380] ;  /* 0x0000e000ff047b82 */ /* 0x000ee20000000a00 */
[----:B0-----:R-:W-:-:S04]  /*0760*/  @P1 IMAD.WIDE.U32 R10, R13, 0x4, R10 ;  /* 0x000000040d0a1825 */ /* 0x001fc800078e000a */
[C---:B------:R-:W-:Y:S01]  /*0770*/  @P1 IMAD R13, R21.reuse, R17, R0 ;  /* 0x00000011150d1224 */ /* 0x040fe200078e0200 */
[----:B------:R-:W-:Y:S01]  /*0780*/  @P1 IADD3 R21, PT, PT, R21, 0x2, RZ ;  /* 0x0000000215151810 */ /* 0x000fe20007ffe0ff */
[----:B------:R-:W4:Y:S01]  /*0790*/  @P1 LDG.E R11, desc[UR4][R10.64] ;  /* 0x000000040a0b1981 */ /* 0x000f22000c1e1900 */
[----:B------:R-:W0:Y:S01]  /*07a0*/  LDC.64 R6, c[0x0][0x388] ;  /* 0x0000e200ff067b82 */ /* 0x000e220000000a00 */
[----:B-1----:R-:W-:Y:S01]  /*07b0*/  @P1 IMAD.WIDE R8, R13, 0x4, R8 ;  /* 0x000000040d081825 */ /* 0x002fe200078e0208 */
[----:B------:R-:W-:Y:S02]  /*07c0*/  @!P0 IADD3 R15, PT, PT, R20, R21, RZ ;  /* 0x00000015140f8210 */ /* 0x000fe40007ffe0ff */
[----:B--2---:R-:W-:Y:S01]  /*07d0*/  @P1 LEA R2, P2, R12, R2, 0x2 ;  /* 0x000000020c021211 */ /* 0x004fe200078410ff */
[----:B------:R-:W-:-:S03]  /*07e0*/  @!P0 IMAD R21, R21, R17, R0 ;  /* 0x0000001115158224 */ /* 0x000fc600078e0200 */
[----:B------:R-:W-:Y:S01]  /*07f0*/  @P1 LEA.HI.X R3, R12, R3, R14, 0x2, P2 ;  /* 0x000000030c031211 */ /* 0x000fe200010f140e */
[----:B------:R-:W-:Y:S01]  /*0800*/  @P1 IMAD.WIDE R12, R17, 0x4, R8 ;  /* 0x00000004110c1825 */ /* 0x000fe200078e0208 */
[----:B------:R-:W4:Y:S03]  /*0810*/  @P1 LDG.E R14, desc[UR4][R8.64] ;  /* 0x00000004080e1981 */ /* 0x000f26000c1e1900 */
[----:B---3--:R-:W-:Y:S01]  /*0820*/  @!P0 IMAD.WIDE.U32 R4, R15, 0x4, R4 ;  /* 0x000000040f048825 */ /* 0x008fe200078e0004 */
[----:B------:R-:W2:Y:S04]  /*0830*/  @P1 LDG.E R2, desc[UR4][R2.64+0x4] ;  /* 0x0000040402021981 */ /* 0x000ea8000c1e1900 */
[----:B------:R-:W2:Y:S01]  /*0840*/  @P1 LDG.E R12, desc[UR4][R12.64] ;  /* 0x000000040c0c1981 */ /* 0x000ea2000c1e1900 */
[----:B0-----:R-:W-:-:S03]  /*0850*/  @!P0 IMAD.WIDE R6, R21, 0x4, R6 ;  /* 0x0000000415068825 */ /* 0x001fc600078e0206 */
[----:B------:R-:W3:Y:S04]  /*0860*/  @!P0 LDG.E R5, desc[UR4][R4.64] ;  /* 0x0000000404058981 */ /* 0x000ee8000c1e1900 */
[----:B------:R-:W3:Y:S01]  /*0870*/  @!P0 LDG.E R6, desc[UR4][R6.64] ;  /* 0x0000000406068981 */ /* 0x000ee2000c1e1900 */
[----:B----4-:R-:W-:-:S04]  /*0880*/  @P1 FFMA R11, R11, R14, R24 ;  /* 0x0000000e0b0b1223 */ /* 0x010fc80000000018 */
[----:B--2---:R-:W-:-:S04]  /*0890*/  @P1 FFMA R24, R2, R12, R11 ;  /* 0x0000000c02181223 */ /* 0x004fc8000000000b */
[----:B---3--:R-:W-:-:S07]  /*08a0*/  @!P0 FFMA R24, R5, R6, R24 ;  /* 0x0000000605188223 */ /* 0x008fce0000000018 */
.L_x_0:
[----:B------:R-:W0:Y:S01]  /*08b0*/  LDC.64 R2, c[0x0][0x390] ;  /* 0x0000e400ff027b82 */ /* 0x000e220000000a00 */
[----:B------:R-:W-:-:S04]  /*08c0*/  IMAD R17, R16, R17, R0 ;  /* 0x0000001110117224 */ /* 0x000fc800078e0200 */
[----:B0-----:R-:W-:-:S05]  /*08d0*/  IMAD.WIDE R2, R17, 0x4, R2 ;  /* 0x0000000411027825 */ /* 0x001fca00078e0202 */
[----:B------:R-:W-:Y:S01]  /*08e0*/  STG.E desc[UR4][R2.64], R24 ;  /* 0x0000001802007986 */ /* 0x000fe2000c101904 */
[----:B------:R-:W-:Y:S05]  /*08f0*/  EXIT ;  /* 0x000000000000794d */ /* 0x000fea0003800000 */
.L_x_4:
[----:B------:R-:W-:-:S00]  /*0900*/  BRA `(.L_x_4) ;  /* 0xfffffffc00fc7947 */ /* 0x000fc0000383ffff */
[----:B------:R-:W-:-:S00]  /*0910*/  NOP ;  /* 0x0000000000007918 */ /* 0x000fc00000000000 */
        /* <DEDUP_REMOVED lines=14> */
.L_x_5:


//--------------------- .nv.shared.reserved.0     --------------------------
	.section	.nv.shared.reserved.0,"aw",@nobits
	.weak		__nv_reservedSMEM_offset_0_alias
	.size		__nv_reservedSMEM_offset_0_alias, 0, 64
	.other		__nv_reservedSMEM_offset_0_alias,@"STO_CUDA_RESERVED_SHARED STV_DEFAULT"
__nv_reservedSMEM_offset_0_alias:
	.zero		0
	.zero		64


//--------------------- .nv.constant0._Z16mnklMatmulKernelPfS_S_iii --------------------------
	.section	.nv.constant0._Z16mnklMatmulKernelPfS_S_iii,"a",@progbits
	.sectionflags	@""
	.align	4
.nv.constant0._Z16mnklMatmulKernelPfS_S_iii:
	.zero		932


//--------------------- SYMBOLS --------------------------

	.type		.nv.reservedSmem.offset0,@object
	.size		.nv.reservedSmem.offset0,0x4
